//
// Generated by NVIDIA NVVM Compiler
//
// Compiler Build ID: CL-36424714
// Cuda compilation tools, release 13.0, V13.0.88
// Based on NVVM 20.0.0
//

.version 9.0
.target sm_100
.address_size 64

	// .globl	_Z20mahalanobis_distanceP5pixelP6MatrixS2_ii

.visible .entry _Z20mahalanobis_distanceP5pixelP6MatrixS2_ii(
	.param .u64 .ptr .align 1 _Z20mahalanobis_distanceP5pixelP6MatrixS2_ii_param_0,
	.param .u64 .ptr .align 1 _Z20mahalanobis_distanceP5pixelP6MatrixS2_ii_param_1,
	.param .u64 .ptr .align 1 _Z20mahalanobis_distanceP5pixelP6MatrixS2_ii_param_2,
	.param .u32 _Z20mahalanobis_distanceP5pixelP6MatrixS2_ii_param_3,
	.param .u32 _Z20mahalanobis_distanceP5pixelP6MatrixS2_ii_param_4
)
{
	.reg .pred 	%p<7>;
	.reg .b16 	%rs<7>;
	.reg .b32 	%r<30>;
	.reg .b64 	%rd<31>;
	.reg .b64 	%fd<42>;

	ld.param.u64 	%rd11, [_Z20mahalanobis_distanceP5pixelP6MatrixS2_ii_param_0];
	ld.param.u32 	%r14, [_Z20mahalanobis_distanceP5pixelP6MatrixS2_ii_param_3];
	cvta.to.global.u64 	%rd1, %rd11;
	mov.u32 	%r16, %tid.x;
	mov.u32 	%r17, %ctaid.x;
	mov.u32 	%r18, %ntid.x;
	mad.lo.s32 	%r25, %r17, %r18, %r16;
	mov.u32 	%r19, %nctaid.x;
	mul.lo.s32 	%r2, %r19, %r18;
	setp.ge.s32 	%p1, %r25, %r14;
	@%p1 bra 	$L__BB0_6;
	ld.param.u32 	%r23, [_Z20mahalanobis_distanceP5pixelP6MatrixS2_ii_param_4];
	setp.gt.s32 	%p2, %r23, 0;
	@%p2 bra 	$L__BB0_2;
	bra.uni 	$L__BB0_5;
$L__BB0_2:
	ld.param.u32 	%r24, [_Z20mahalanobis_distanceP5pixelP6MatrixS2_ii_param_4];
	ld.param.u64 	%rd28, [_Z20mahalanobis_distanceP5pixelP6MatrixS2_ii_param_2];
	ld.param.u64 	%rd27, [_Z20mahalanobis_distanceP5pixelP6MatrixS2_ii_param_1];
	cvta.to.global.u64 	%rd14, %rd28;
	add.s64 	%rd30, %rd14, 16;
	cvta.to.global.u64 	%rd15, %rd27;
	add.s64 	%rd29, %rd15, 16;
	neg.s32 	%r26, %r24;
	mul.wide.s32 	%rd16, %r25, 4;
	add.s64 	%rd4, %rd1, %rd16;
	ld.global.u8 	%rs4, [%rd4+2];
	ld.global.u8 	%rs1, [%rd4+1];
	ld.global.u8 	%rs2, [%rd4];
	cvt.rn.f64.u16 	%fd1, %rs4;
	mov.f64 	%fd41, 0dFFEFFFFFFFFFFFFF;
	mov.b32 	%r27, 0;
	cvt.rn.f64.u16 	%fd6, %rs2;
	cvt.rn.f64.u16 	%fd9, %rs1;
	mov.u32 	%r28, %r27;
$L__BB0_3:
	ld.global.u64 	%rd17, [%rd29];
	cvta.to.global.u64 	%rd18, %rd17;
	ld.global.f64 	%fd5, [%rd18];
	sub.f64 	%fd7, %fd6, %fd5;
	ld.global.u32 	%r21, [%rd29+-16];
	mul.wide.s32 	%rd19, %r21, 8;
	add.s64 	%rd20, %rd18, %rd19;
	ld.global.f64 	%fd8, [%rd20];
	sub.f64 	%fd10, %fd9, %fd8;
	add.s64 	%rd21, %rd20, %rd19;
	ld.global.f64 	%fd11, [%rd21];
	sub.f64 	%fd12, %fd1, %fd11;
	neg.f64 	%fd13, %fd7;
	ld.global.u64 	%rd22, [%rd30];
	cvta.to.global.u64 	%rd23, %rd22;
	ld.global.f64 	%fd14, [%rd23];
	mul.f64 	%fd15, %fd14, %fd13;
	ld.global.u32 	%r22, [%rd30+-16];
	mul.wide.s32 	%rd24, %r22, 8;
	add.s64 	%rd25, %rd23, %rd24;
	ld.global.f64 	%fd16, [%rd25];
	mul.f64 	%fd17, %fd10, %fd16;
	sub.f64 	%fd18, %fd15, %fd17;
	add.s64 	%rd26, %rd25, %rd24;
	ld.global.f64 	%fd19, [%rd26];
	mul.f64 	%fd20, %fd12, %fd19;
	sub.f64 	%fd21, %fd18, %fd20;
	ld.global.f64 	%fd22, [%rd23+8];
	mul.f64 	%fd23, %fd22, %fd13;
	ld.global.f64 	%fd24, [%rd25+8];
	mul.f64 	%fd25, %fd10, %fd24;
	sub.f64 	%fd26, %fd23, %fd25;
	ld.global.f64 	%fd27, [%rd26+8];
	mul.f64 	%fd28, %fd12, %fd27;
	sub.f64 	%fd29, %fd26, %fd28;
	mul.f64 	%fd30, %fd10, %fd29;
	fma.rn.f64 	%fd31, %fd7, %fd21, %fd30;
	ld.global.f64 	%fd32, [%rd23+16];
	mul.f64 	%fd33, %fd32, %fd13;
	ld.global.f64 	%fd34, [%rd25+16];
	mul.f64 	%fd35, %fd10, %fd34;
	sub.f64 	%fd36, %fd33, %fd35;
	ld.global.f64 	%fd37, [%rd26+16];
	mul.f64 	%fd38, %fd12, %fd37;
	sub.f64 	%fd39, %fd36, %fd38;
	fma.rn.f64 	%fd40, %fd12, %fd39, %fd31;
	setp.gt.f64 	%p4, %fd40, %fd41;
	selp.b32 	%r28, %r27, %r28, %p4;
	selp.f64 	%fd41, %fd40, %fd41, %p4;
	add.s32 	%r27, %r27, 1;
	add.s32 	%r26, %r26, 1;
	setp.ne.s32 	%p5, %r26, 0;
	add.s64 	%rd30, %rd30, 24;
	add.s64 	%rd29, %rd29, 24;
	@%p5 bra 	$L__BB0_3;
	st.global.u8 	[%rd4+3], %r28;
	add.s32 	%r25, %r25, %r2;
	setp.lt.s32 	%p6, %r25, %r14;
	@%p6 bra 	$L__BB0_2;
	bra.uni 	$L__BB0_6;
$L__BB0_5:
	mul.wide.s32 	%rd12, %r25, 4;
	add.s64 	%rd13, %rd1, %rd12;
	mov.b16 	%rs3, 0;
	st.global.u8 	[%rd13+3], %rs3;
	add.s32 	%r25, %r25, %r2;
	setp.lt.s32 	%p3, %r25, %r14;
	@%p3 bra 	$L__BB0_5;
$L__BB0_6:
	ret;

}


// ===== COMPILED SASS (sm_100) =====

	.target	sm_100

	.elftype	@"ET_EXEC"


//--------------------- .note.nv.tkinfo           --------------------------
	.section	.note.nv.tkinfo,"",@"SHT_NOTE"
	.sectionflags	@"SHF_NOTE_NV_TKINFO"
	.tkinfo
        /*0018*/ 	.word	0x00000002
        /*0030*/ 	.string	""
        /*0030*/ 	.string	"ptxas"
        /*0030*/ 	.string	"Cuda compilation tools, release 13.0, V13.0.88"
        /*0030*/ 	.string	"Build cuda_13.0.r13.0/compiler.36424714_0"
        /*0030*/ 	.string	"-arch sm_100 -m 64 "



//--------------------- .note.nv.cuinfo           --------------------------
	.section	.note.nv.cuinfo,"",@"SHT_NOTE"
	.sectionflags	@"SHF_NOTE_NV_CUINFO"
        /*0018*/ 	.short	0x0002
        /*001a*/ 	.short	0x0064
        /*001c*/ 	.short	0x0082
	.zero		2


//--------------------- .nv.info                  --------------------------
	.section	.nv.info,"",@"SHT_CUDA_INFO"
	.align	4


	//----- nvinfo : EIATTR_REGCOUNT
	.align		4
        /*0000*/ 	.byte	0x04, 0x2f
        /*0002*/ 	.short	(.L_1 - .L_0)
	.align		4
.L_0:
        /*0004*/ 	.word	index@(_Z20mahalanobis_distanceP5pixelP6MatrixS2_ii)
        /*0008*/ 	.word	0x00000030


	//----- nvinfo : EIATTR_FRAME_SIZE
	.align		4
.L_1:
        /*000c*/ 	.byte	0x04, 0x11
        /*000e*/ 	.short	(.L_3 - .L_2)
	.align		4
.L_2:
        /*0010*/ 	.word	index@(_Z20mahalanobis_distanceP5pixelP6MatrixS2_ii)
        /*0014*/ 	.word	0x00000000


	//----- nvinfo : EIATTR_MIN_STACK_SIZE
	.align		4
.L_3:
        /*0018*/ 	.byte	0x04, 0x12
        /*001a*/ 	.short	(.L_5 - .L_4)
	.align		4
.L_4:
        /*001c*/ 	.word	index@(_Z20mahalanobis_distanceP5pixelP6MatrixS2_ii)
        /*0020*/ 	.word	0x00000000
.L_5:


//--------------------- .nv.compat                --------------------------
	.section	.nv.compat,"",@"SHT_CUDA_COMPAT_INFO"
	.align	4
        /*0000*/ 	.byte	0x02, 0x09, 0x00, 0x00, 0x02, 0x02, 0x01, 0x00, 0x02, 0x05, 0x05, 0x00, 0x03, 0x07, 0x01, 0x01
        /*0010*/ 	.byte	0x02, 0x03, 0x00, 0x00, 0x02, 0x06, 0x01, 0x00, 0x04, 0x0b, 0x08, 0x00, 0x01, 0x00, 0x00, 0x00
        /*0020*/ 	.byte	0x00, 0x00, 0x00, 0x00


//--------------------- .nv.info._Z20mahalanobis_distanceP5pixelP6MatrixS2_ii --------------------------
	.section	.nv.info._Z20mahalanobis_distanceP5pixelP6MatrixS2_ii,"",@"SHT_CUDA_INFO"
	.sectionflags	@""
	.align	4


	//----- nvinfo : EIATTR_CUDA_API_VERSION
	.align		4
        /*0000*/ 	.byte	0x04, 0x37
        /*0002*/ 	.short	(.L_7 - .L_6)
.L_6:
        /*0004*/ 	.word	0x00000082


	//----- nvinfo : EIATTR_KPARAM_INFO
	.align		4
.L_7:
        /*0008*/ 	.byte	0x04, 0x17
        /*000a*/ 	.short	(.L_9 - .L_8)
.L_8:
        /*000c*/ 	.word	0x00000000
        /*0010*/ 	.short	0x0004
        /*0012*/ 	.short	0x001c
        /*0014*/ 	.byte	0x00, 0xf0, 0x11, 0x00


	//----- nvinfo : EIATTR_KPARAM_INFO
	.align		4
.L_9:
        /*0018*/ 	.byte	0x04, 0x17
        /*001a*/ 	.short	(.L_11 - .L_10)
.L_10:
        /*001c*/ 	.word	0x00000000
        /*0020*/ 	.short	0x0003
        /*0022*/ 	.short	0x0018
        /*0024*/ 	.byte	0x00, 0xf0, 0x11, 0x00


	//----- nvinfo : EIATTR_KPARAM_INFO
	.align		4
.L_11:
        /*0028*/ 	.byte	0x04, 0x17
        /*002a*/ 	.short	(.L_13 - .L_12)
.L_12:
        /*002c*/ 	.word	0x00000000
        /*0030*/ 	.short	0x0002
        /*0032*/ 	.short	0x0010
        /*0034*/ 	.byte	0x00, 0xf5, 0x21, 0x00


	//----- nvinfo : EIATTR_KPARAM_INFO
	.align		4
.L_13:
        /*0038*/ 	.byte	0x04, 0x17
        /*003a*/ 	.short	(.L_15 - .L_14)
.L_14:
        /*003c*/ 	.word	0x00000000
        /*0040*/ 	.short	0x0001
        /*0042*/ 	.short	0x0008
        /*0044*/ 	.byte	0x00, 0xf5, 0x21, 0x00


	//----- nvinfo : EIATTR_KPARAM_INFO
	.align		4
.L_15:
        /*0048*/ 	.byte	0x04, 0x17
        /*004a*/ 	.short	(.L_17 - .L_16)
.L_16:
        /*004c*/ 	.word	0x00000000
        /*0050*/ 	.short	0x0000
        /*0052*/ 	.short	0x0000
        /*0054*/ 	.byte	0x00, 0xf5, 0x21, 0x00


	//----- nvinfo : EIATTR_SPARSE_MMA_MASK
	.align		4
.L_17:
        /*0058*/ 	.byte	0x03, 0x50
        /*005a*/ 	.short	0x0000


	//----- nvinfo : EIATTR_MAXREG_COUNT
	.align		4
        /*005c*/ 	.byte	0x03, 0x1b
        /*005e*/ 	.short	0x00ff


	//----- nvinfo : EIATTR_MERCURY_ISA_VERSION
	.align		4
        /*0060*/ 	.byte	0x03, 0x5f
        /*0062*/ 	.short	0x0101


	//----- nvinfo : EIATTR_VRC_CTA_INIT_COUNT
	.align		4
        /*0064*/ 	.byte	0x02, 0x4a
	.zero		1
	.zero		1


	//----- nvinfo : EIATTR_EXIT_INSTR_OFFSETS
	.align		4
        /*0068*/ 	.byte	0x04, 0x1c
        /*006a*/ 	.short	(.L_19 - .L_18)


	//   ....[0]....
.L_18:
        /*006c*/ 	.word	0x00000090


	//   ....[1]....
        /*0070*/ 	.word	0x00000140


	//   ....[2]....
        /*0074*/ 	.word	0x00000600


	//----- nvinfo : EIATTR_CRS_STACK_SIZE
	.align		4
.L_19:
        /*0078*/ 	.byte	0x04, 0x1e
        /*007a*/ 	.short	(.L_21 - .L_20)
.L_20:
        /*007c*/ 	.word	0x00000000


	//----- nvinfo : EIATTR_CBANK_PARAM_SIZE
	.align		4
.L_21:
        /*0080*/ 	.byte	0x03, 0x19
        /*0082*/ 	.short	0x0020


	//----- nvinfo : EIATTR_PARAM_CBANK
	.align		4
        /*0084*/ 	.byte	0x04, 0x0a
        /*0086*/ 	.short	(.L_23 - .L_22)
	.align		4
.L_22:
        /*0088*/ 	.word	index@(.nv.constant0._Z20mahalanobis_distanceP5pixelP6MatrixS2_ii)
        /*008c*/ 	.short	0x0380
        /*008e*/ 	.short	0x0020


	//----- nvinfo : EIATTR_SW_WAR
	.align		4
.L_23:
        /*0090*/ 	.byte	0x04, 0x36
        /*0092*/ 	.short	(.L_25 - .L_24)
.L_24:
        /*0094*/ 	.word	0x00000008
.L_25:


//--------------------- .nv.callgraph             --------------------------
	.section	.nv.callgraph,"",@"SHT_CUDA_CALLGRAPH"
	.align	4
	.sectionentsize	8
	.align		4
        /*0000*/ 	.word	0x00000000
	.align		4
        /*0004*/ 	.word	0xffffffff
	.align		4
        /*0008*/ 	.word	0x00000000
	.align		4
        /*000c*/ 	.word	0xfffffffe
	.align		4
        /*0010*/ 	.word	0x00000000
	.align		4
        /*0014*/ 	.word	0xfffffffd
	.align		4
        /*0018*/ 	.word	0x00000000
	.align		4
        /*001c*/ 	.word	0xfffffffc


//--------------------- .text._Z20mahalanobis_distanceP5pixelP6MatrixS2_ii --------------------------
	.section	.text._Z20mahalanobis_distanceP5pixelP6MatrixS2_ii,"ax",@progbits
	.align	128
        .global         _Z20mahalanobis_distanceP5pixelP6MatrixS2_ii
        .type           _Z20mahalanobis_distanceP5pixelP6MatrixS2_ii,@function
        .size           _Z20mahalanobis_distanceP5pixelP6MatrixS2_ii,(.L_x_4 - _Z20mahalanobis_distanceP5pixelP6MatrixS2_ii)
        .other          _Z20mahalanobis_distanceP5pixelP6MatrixS2_ii,@"STO_CUDA_ENTRY STV_DEFAULT"
_Z20mahalanobis_distanceP5pixelP6MatrixS2_ii:
.text._Z20mahalanobis_distanceP5pixelP6MatrixS2_ii:
[----:B------:R-:W-:Y:S01]  /*0000*/  LDC R1, c[0x0][0x37c] ;  /* 0x0000df00ff017b82 */ /* 0x000fe20000000800 */
[----:B------:R-:W0:Y:S07]  /*0010*/  S2R R41, SR_TID.X ;  /* 0x0000000000297919 */ /* 0x000e2e0000002100 */
[----:B------:R-:W0:Y:S01]  /*0020*/  S2UR UR4, SR_CTAID.X ;  /* 0x00000000000479c3 */ /* 0x000e220000002500 */
[----:B------:R-:W1:Y:S07]  /*0030*/  LDCU UR14, c[0x0][0x398] ;  /* 0x00007300ff0e77ac */ /* 0x000e6e0008000800 */
[----:B------:R-:W0:Y:S01]  /*0040*/  LDC R0, c[0x0][0x360] ;  /* 0x0000d800ff007b82 */ /* 0x000e220000000800 */
[----:B------:R-:W2:Y:S01]  /*0050*/  LDCU UR5, c[0x0][0x370] ;  /* 0x00006e00ff0577ac */ /* 0x000ea20008000800 */
[----:B0-----:R-:W-:-:S02]  /*0060*/  IMAD R41, R0, UR4, R41 ;  /* 0x0000000400297c24 */ /* 0x001fc4000f8e0229 */
[----:B--2---:R-:W-:-:S03]  /*0070*/  IMAD R0, R0, UR5, RZ ;  /* 0x0000000500007c24 */ /* 0x004fc6000f8e02ff */
[----:B-1----:R-:W-:-:S13]  /*0080*/  ISETP.GE.AND P0, PT, R41, UR14, PT ;  /* 0x0000000e29007c0c */ /* 0x002fda000bf06270 */
[----:B------:R-:W-:Y:S05]  /*0090*/  @P0 EXIT ;  /* 0x000000000000094d */ /* 0x000fea0003800000 */
[----:B------:R-:W0:Y:S01]  /*00a0*/  LDCU UR4, c[0x0][0x39c] ;  /* 0x00007380ff0477ac */ /* 0x000e220008000800 */
[----:B------:R-:W1:Y:S01]  /*00b0*/  LDCU.64 UR12, c[0x0][0x358] ;  /* 0x00006b00ff0c77ac */ /* 0x000e620008000a00 */
[----:B0-----:R-:W-:-:S09]  /*00c0*/  UISETP.GT.AND UP0, UPT, UR4, URZ, UPT ;  /* 0x000000ff0400728c */ /* 0x001fd2000bf04270 */
[----:B-1----:R-:W-:Y:S05]  /*00d0*/  BRA.U UP0, `(.L_x_0) ;  /* 0x00000001001c7547 */ /* 0x002fea000b800000 */
[----:B------:R-:W0:Y:S02]  /*00e0*/  LDC.64 R4, c[0x0][0x380] ;  /* 0x0000e000ff047b82 */ /* 0x000e240000000a00 */
.L_x_1:
[----:B0-----:R-:W-:-:S04]  /*00f0*/  IMAD.WIDE R2, R41, 0x4, R4 ;  /* 0x0000000429027825 */ /* 0x001fc800078e0204 */
[----:B------:R-:W-:Y:S01]  /*0100*/  IMAD.IADD R41, R0, 0x1, R41 ;  /* 0x0000000100297824 */ /* 0x000fe200078e0229 */
[----:B------:R1:W-:Y:S04]  /*0110*/  STG.E.U8 desc[UR12][R2.64+0x3], RZ ;  /* 0x000003ff02007986 */ /* 0x0003e8000c10110c */
[----:B------:R-:W-:-:S13]  /*0120*/  ISETP.GE.AND P0, PT, R41, UR14, PT ;  /* 0x0000000e29007c0c */ /* 0x000fda000bf06270 */
[----:B-1----:R-:W-:Y:S05]  /*0130*/  @!P0 BRA `(.L_x_1) ;  /* 0xfffffffc00ec8947 */ /* 0x002fea000383ffff */
[----:B------:R-:W-:Y:S05]  /*0140*/  EXIT ;  /* 0x000000000000794d */ /* 0x000fea0003800000 */
.L_x_0:
[----:B0-----:R-:W0:Y:S01]  /*0150*/  LDC.64 R8, c[0x0][0x380] ;  /* 0x0000e000ff087b82 */ /* 0x001e220000000a00 */
[----:B------:R-:W1:Y:S01]  /*0160*/  LDCU.128 UR8, c[0x0][0x390] ;  /* 0x00007200ff0877ac */ /* 0x000e620008000c00 */
[----:B------:R-:W2:Y:S01]  /*0170*/  LDCU.64 UR4, c[0x0][0x388] ;  /* 0x00007100ff0477ac */ /* 0x000ea20008000a00 */
[----:B0-----:R-:W-:-:S05]  /*0180*/  IMAD.WIDE R8, R41, 0x4, R8 ;  /* 0x0000000429087825 */ /* 0x001fca00078e0208 */
[----:B------:R-:W3:Y:S04]  /*0190*/  LDG.E.U8 R6, desc[UR12][R8.64+0x2] ;  /* 0x0000020c08067981 */ /* 0x000ee8000c1e1100 */
[----:B------:R-:W4:Y:S04]  /*01a0*/  LDG.E.U8 R4, desc[UR12][R8.64+0x1] ;  /* 0x0000010c08047981 */ /* 0x000f28000c1e1100 */
[----:B------:R-:W5:Y:S01]  /*01b0*/  LDG.E.U8 R2, desc[UR12][R8.64] ;  /* 0x0000000c08027981 */ /* 0x000f62000c1e1100 */
[----:B-1----:R-:W-:Y:S01]  /*01c0*/  UIADD3 UR6, UP0, UPT, UR8, 0x10, URZ ;  /* 0x0000001008067890 */ /* 0x002fe2000ff1e0ff */
[----:B------:R-:W-:Y:S01]  /*01d0*/  IADD3 R41, PT, PT, R0, R41, RZ ;  /* 0x0000002900297210 */ /* 0x000fe20007ffe0ff */
[----:B--2---:R-:W-:Y:S01]  /*01e0*/  UIADD3 UR4, UP1, UPT, UR4, 0x10, URZ ;  /* 0x0000001004047890 */ /* 0x004fe2000ff3e0ff */
[----:B------:R-:W-:Y:S01]  /*01f0*/  HFMA2 R43, -RZ, RZ, 0, 0 ;  /* 0x00000000ff2b7431 */ /* 0x000fe200000001ff */
[----:B------:R-:W-:Y:S01]  /*0200*/  UIADD3 UR11, UPT, UPT, -UR11, URZ, URZ ;  /* 0x000000ff0b0b7290 */ /* 0x000fe2000fffe1ff */
[----:B------:R-:W-:Y:S01]  /*0210*/  ISETP.GE.AND P4, PT, R41, UR10, PT ;  /* 0x0000000a29007c0c */ /* 0x000fe2000bf86270 */
[----:B------:R-:W-:Y:S01]  /*0220*/  UIADD3.X UR7, UPT, UPT, URZ, UR9, URZ, UP0, !UPT ;  /* 0x00000009ff077290 */ /* 0x000fe200087fe4ff */
[----:B------:R-:W-:Y:S01]  /*0230*/  IMAD.MOV.U32 R40, RZ, RZ, RZ ;  /* 0x000000ffff287224 */ /* 0x000fe200078e00ff */
[----:B------:R-:W-:Y:S01]  /*0240*/  UIADD3.X UR5, UPT, UPT, URZ, UR5, URZ, UP1, !UPT ;  /* 0x00000005ff057290 */ /* 0x000fe20008ffe4ff */
[----:B------:R-:W-:Y:S01]  /*0250*/  IMAD.MOV.U32 R10, RZ, RZ, -0x1 ;  /* 0xffffffffff0a7424 */ /* 0x000fe200078e00ff */
[----:B------:R-:W-:Y:S01]  /*0260*/  MOV R11, 0xffefffff ;  /* 0xffefffff000b7802 */ /* 0x000fe20000000f00 */
[----:B------:R-:W-:Y:S01]  /*0270*/  IMAD.U32 R14, RZ, RZ, UR6 ;  /* 0x00000006ff0e7e24 */ /* 0x000fe2000f8e00ff */
[----:B------:R-:W-:Y:S01]  /*0280*/  MOV R12, UR4 ;  /* 0x00000004000c7c02 */ /* 0x000fe20008000f00 */
[----:B------:R-:W-:Y:S01]  /*0290*/  IMAD.U32 R42, RZ, RZ, UR11 ;  /* 0x0000000bff2a7e24 */ /* 0x000fe2000f8e00ff */
[----:B------:R-:W-:Y:S01]  /*02a0*/  MOV R15, UR7 ;  /* 0x00000007000f7c02 */ /* 0x000fe20008000f00 */
[----:B------:R-:W-:Y:S01]  /*02b0*/  IMAD.U32 R13, RZ, RZ, UR5 ;  /* 0x00000005ff0d7e24 */ /* 0x000fe2000f8e00ff */
[----:B---3--:R-:W0:Y:S08]  /*02c0*/  I2F.F64.U16 R6, R6 ;  /* 0x0000000600067312 */ /* 0x008e300000101800 */
[----:B----4-:R-:W1:Y:S08]  /*02d0*/  I2F.F64.U16 R4, R4 ;  /* 0x0000000400047312 */ /* 0x010e700000101800 */
[----:B0----5:R-:W2:Y:S02]  /*02e0*/  I2F.F64.U16 R2, R2 ;  /* 0x0000000200027312 */ /* 0x021ea40000101800 */
.L_x_2:
[----:B------:R-:W3:Y:S04]  /*02f0*/  LDG.E R21, desc[UR12][R12.64+-0x10] ;  /* 0xfffff00c0c157981 */ /* 0x000ee8000c1e1900 */
[----:B------:R-:W3:Y:S04]  /*0300*/  LDG.E.64 R26, desc[UR12][R12.64] ;  /* 0x0000000c0c1a7981 */ /* 0x000ee8000c1e1b00 */
[----:B------:R-:W4:Y:S04]  /*0310*/  LDG.E R39, desc[UR12][R14.64+-0x10] ;  /* 0xfffff00c0e277981 */ /* 0x000f28000c1e1900 */
[----:B------:R-:W4:Y:S01]  /*0320*/  LDG.E.64 R44, desc[UR12][R14.64] ;  /* 0x0000000c0e2c7981 */ /* 0x000f22000c1e1b00 */
[----:B---3--:R-:W-:-:S03]  /*0330*/  IMAD.WIDE R24, R21, 0x8, R26 ;  /* 0x0000000815187825 */ /* 0x008fc600078e021a */
[----:B------:R-:W2:Y:S04]  /*0340*/  LDG.E.64 R22, desc[UR12][R26.64] ;  /* 0x0000000c1a167981 */ /* 0x000ea8000c1e1b00 */
[----:B------:R-:W1:Y:S01]  /*0350*/  LDG.E.64 R16, desc[UR12][R24.64] ;  /* 0x0000000c18107981 */ /* 0x000e62000c1e1b00 */
[----:B----4-:R-:W-:-:S03]  /*0360*/  IMAD.WIDE R32, R39, 0x8, R44 ;  /* 0x0000000827207825 */ /* 0x010fc600078e022c */
[----:B------:R-:W3:Y:S04]  /*0370*/  LDG.E.64 R30, desc[UR12][R44.64] ;  /* 0x0000000c2c1e7981 */ /* 0x000ee8000c1e1b00 */
[----:B------:R-:W4:Y:S01]  /*0380*/  LDG.E.64 R28, desc[UR12][R32.64] ;  /* 0x0000000c201c7981 */ /* 0x000f22000c1e1b00 */
[----:B------:R-:W-:-:S03]  /*0390*/  IMAD.WIDE R20, R21, 0x8, R24 ;  /* 0x0000000815147825 */ /* 0x000fc600078e0218 */
[----:B------:R-:W5:Y:S01]  /*03a0*/  LDG.E.64 R34, desc[UR12][R32.64+0x8] ;  /* 0x0000080c20227981 */ /* 0x000f62000c1e1b00 */
[----:B------:R-:W-:-:S03]  /*03b0*/  IMAD.WIDE R38, R39, 0x8, R32 ;  /* 0x0000000827267825 */ /* 0x000fc600078e0220 */
[----:B------:R-:W5:Y:S04]  /*03c0*/  LDG.E.64 R18, desc[UR12][R44.64+0x8] ;  /* 0x0000080c2c127981 */ /* 0x000f68000c1e1b00 */
[----:B------:R-:W5:Y:S04]  /*03d0*/  LDG.E.64 R20, desc[UR12][R20.64] ;  /* 0x0000000c14147981 */ /* 0x000f68000c1e1b00 */
[----:B------:R-:W5:Y:S04]  /*03e0*/  LDG.E.64 R24, desc[UR12][R32.64+0x10] ;  /* 0x0000100c20187981 */ /* 0x000f68000c1e1b00 */
[----:B------:R-:W5:Y:S04]  /*03f0*/  LDG.E.64 R26, desc[UR12][R38.64+0x8] ;  /* 0x0000080c261a7981 */ /* 0x000f68000c1e1b00 */
[----:B------:R-:W5:Y:S04]  /*0400*/  LDG.E.64 R36, desc[UR12][R38.64+0x10] ;  /* 0x0000100c26247981 */ /* 0x000f68000c1e1b00 */
[----:B------:R-:W5:Y:S01]  /*0410*/  LDG.E.64 R32, desc[UR12][R38.64] ;  /* 0x0000000c26207981 */ /* 0x000f62000c1e1b00 */
[----:B-1----:R-:W-:-:S02]  /*0420*/  DADD R16, R4, -R16 ;  /* 0x0000000004107229 */ /* 0x002fc40000000810 */
[----:B--2---:R-:W-:-:S06]  /*0430*/  DADD R22, R2, -R22 ;  /* 0x0000000002167229 */ /* 0x004fcc0000000816 */
[----:B----4-:R-:W-:-:S08]  /*0440*/  DMUL R28, R16, R28 ;  /* 0x0000001c101c7228 */ /* 0x010fd00000000000 */
[----:B---3--:R-:W-:Y:S01]  /*0450*/  DFMA R28, -R22, R30, -R28 ;  /* 0x0000001e161c722b */ /* 0x008fe2000000091c */
[----:B------:R-:W2:Y:S01]  /*0460*/  LDG.E.64 R30, desc[UR12][R44.64+0x10] ;  /* 0x0000100c2c1e7981 */ /* 0x000ea2000c1e1b00 */
[----:B-----5:R-:W-:Y:S02]  /*0470*/  DMUL R34, R16, R34 ;  /* 0x0000002210227228 */ /* 0x020fe40000000000 */
[----:B------:R-:W-:-:S06]  /*0480*/  DADD R20, R6, -R20 ;  /* 0x0000000006147229 */ /* 0x000fcc0000000814 */
[----:B------:R-:W-:Y:S02]  /*0490*/  DFMA R18, -R22, R18, -R34 ;  /* 0x000000121612722b */ /* 0x000fe40000000922 */
[----:B------:R-:W-:-:S06]  /*04a0*/  DMUL R24, R16, R24 ;  /* 0x0000001810187228 */ /* 0x000fcc0000000000 */
[C---:B------:R-:W-:Y:S02]  /*04b0*/  DFMA R18, -R20.reuse, R26, R18 ;  /* 0x0000001a1412722b */ /* 0x040fe40000000112 */
[----:B------:R-:W-:-:S06]  /*04c0*/  DFMA R28, -R20, R32, R28 ;  /* 0x00000020141c722b */ /* 0x000fcc000000011c */
[----:B------:R-:W-:Y:S01]  /*04d0*/  DMUL R18, R16, R18 ;  /* 0x0000001210127228 */ /* 0x000fe20000000000 */
[----:B------:R-:W-:-:S07]  /*04e0*/  IADD3 R42, PT, PT, R42, 0x1, RZ ;  /* 0x000000012a2a7810 */ /* 0x000fce0007ffe0ff */
[----:B------:R-:W-:Y:S01]  /*04f0*/  DFMA R18, R22, R28, R18 ;  /* 0x0000001c1612722b */ /* 0x000fe20000000012 */
[----:B------:R-:W-:Y:S02]  /*0500*/  ISETP.NE.AND P1, PT, R42, RZ, PT ;  /* 0x000000ff2a00720c */ /* 0x000fe40003f25270 */
[----:B------:R-:W-:Y:S02]  /*0510*/  IADD3 R14, P2, PT, R14, 0x18, RZ ;  /* 0x000000180e0e7810 */ /* 0x000fe40007f5e0ff */
[----:B------:R-:W-:-:S03]  /*0520*/  IADD3 R12, P3, PT, R12, 0x18, RZ ;  /* 0x000000180c0c7810 */ /* 0x000fc60007f7e0ff */
[----:B------:R-:W-:Y:S01]  /*0530*/  IMAD.X R15, RZ, RZ, R15, P2 ;  /* 0x000000ffff0f7224 */ /* 0x000fe200010e060f */
[----:B------:R-:W-:Y:S01]  /*0540*/  IADD3.X R13, PT, PT, RZ, R13, RZ, P3, !PT ;  /* 0x0000000dff0d7210 */ /* 0x000fe20001ffe4ff */
[----:B--2---:R-:W-:-:S08]  /*0550*/  DFMA R24, -R22, R30, -R24 ;  /* 0x0000001e1618722b */ /* 0x004fd00000000918 */
[----:B------:R-:W-:-:S08]  /*0560*/  DFMA R24, -R20, R36, R24 ;  /* 0x000000241418722b */ /* 0x000fd00000000118 */
[----:B------:R-:W-:-:S08]  /*0570*/  DFMA R18, R20, R24, R18 ;  /* 0x000000181412722b */ /* 0x000fd00000000012 */
[----:B------:R-:W-:-:S06]  /*0580*/  DSETP.GT.AND P0, PT, R18, R10, PT ;  /* 0x0000000a1200722a */ /* 0x000fcc0003f04000 */
[C---:B------:R-:W-:Y:S01]  /*0590*/  SEL R43, R40.reuse, R43, P0 ;  /* 0x0000002b282b7207 */ /* 0x040fe20000000000 */
[----:B------:R-:W-:Y:S01]  /*05a0*/  VIADD R40, R40, 0x1 ;  /* 0x0000000128287836 */ /* 0x000fe20000000000 */
[----:B------:R-:W-:Y:S02]  /*05b0*/  FSEL R10, R18, R10, P0 ;  /* 0x0000000a120a7208 */ /* 0x000fe40000000000 */
[----:B------:R-:W-:Y:S01]  /*05c0*/  FSEL R11, R19, R11, P0 ;  /* 0x0000000b130b7208 */ /* 0x000fe20000000000 */
[----:B------:R-:W-:Y:S06]  /*05d0*/  @P1 BRA `(.L_x_2) ;  /* 0xfffffffc00441947 */ /* 0x000fec000383ffff */
[----:B------:R0:W-:Y:S01]  /*05e0*/  STG.E.U8 desc[UR12][R8.64+0x3], R43 ;  /* 0x0000032b08007986 */ /* 0x0001e2000c10110c */
[----:B------:R-:W-:Y:S05]  /*05f0*/  @!P4 BRA `(.L_x_0) ;  /* 0xfffffff800d4c947 */ /* 0x000fea000383ffff */
[----:B------:R-:W-:Y:S05]  /*0600*/  EXIT ;  /* 0x000000000000794d */ /* 0x000fea0003800000 */
.L_x_3:
[----:B------:R-:W-:-:S00]  /*0610*/  BRA `(.L_x_3) ;  /* 0xfffffffc00fc7947 */ /* 0x000fc0000383ffff */
[----:B------:R-:W-:-:S00]  /*0620*/  NOP ;  /* 0x0000000000007918 */ /* 0x000fc00000000000 */
        /* <DEDUP_REMOVED lines=13> */
.L_x_4:


//--------------------- .nv.shared.reserved.0     --------------------------
	.section	.nv.shared.reserved.0,"aw",@nobits
	.weak		__nv_reservedSMEM_offset_0_alias
	.size		__nv_reservedSMEM_offset_0_alias, 0, 64
	.other		__nv_reservedSMEM_offset_0_alias,@"STO_CUDA_RESERVED_SHARED STV_DEFAULT"
__nv_reservedSMEM_offset_0_alias:
	.zero		0
	.zero		64


//--------------------- .nv.constant0._Z20mahalanobis_distanceP5pixelP6MatrixS2_ii --------------------------
	.section	.nv.constant0._Z20mahalanobis_distanceP5pixelP6MatrixS2_ii,"a",@progbits
	.sectionflags	@""
	.align	4
.nv.constant0._Z20mahalanobis_distanceP5pixelP6MatrixS2_ii:
	.zero		928


//--------------------- SYMBOLS --------------------------

	.type		.nv.reservedSmem.offset0,@object
	.size		.nv.reservedSmem.offset0,0x4
